//
// Generated by NVIDIA NVVM Compiler
//
// Compiler Build ID: CL-36424714
// Cuda compilation tools, release 13.0, V13.0.88
// Based on NVVM 20.0.0
//

.version 9.0
.target sm_100
.address_size 64

	// .globl	_Z12vecAddKernelPfS_S_i

.visible .entry _Z12vecAddKernelPfS_S_i(
	.param .u64 .ptr .align 1 _Z12vecAddKernelPfS_S_i_param_0,
	.param .u64 .ptr .align 1 _Z12vecAddKernelPfS_S_i_param_1,
	.param .u64 .ptr .align 1 _Z12vecAddKernelPfS_S_i_param_2,
	.param .u32 _Z12vecAddKernelPfS_S_i_param_3
)
{
	.reg .pred 	%p<2>;
	.reg .b32 	%r<6>;
	.reg .b32 	%f<4>;
	.reg .b64 	%rd<11>;

	ld.param.u64 	%rd1, [_Z12vecAddKernelPfS_S_i_param_0];
	ld.param.u64 	%rd2, [_Z12vecAddKernelPfS_S_i_param_1];
	ld.param.u64 	%rd3, [_Z12vecAddKernelPfS_S_i_param_2];
	ld.param.u32 	%r2, [_Z12vecAddKernelPfS_S_i_param_3];
	mov.u32 	%r3, %ntid.x;
	mov.u32 	%r4, %ctaid.x;
	mov.u32 	%r5, %tid.x;
	mad.lo.s32 	%r1, %r3, %r4, %r5;
	setp.ge.s32 	%p1, %r1, %r2;
	@%p1 bra 	$L__BB0_2;
	cvta.to.global.u64 	%rd4, %rd1;
	cvta.to.global.u64 	%rd5, %rd2;
	cvta.to.global.u64 	%rd6, %rd3;
	mul.wide.s32 	%rd7, %r1, 4;
	add.s64 	%rd8, %rd4, %rd7;
	ld.global.f32 	%f1, [%rd8];
	add.s64 	%rd9, %rd5, %rd7;
	ld.global.f32 	%f2, [%rd9];
	add.f32 	%f3, %f1, %f2;
	add.s64 	%rd10, %rd6, %rd7;
	st.global.f32 	[%rd10], %f3;
$L__BB0_2:
	ret;

}
	// .globl	_Z13vecInitKernelPfif
.visible .entry _Z13vecInitKernelPfif(
	.param .u64 .ptr .align 1 _Z13vecInitKernelPfif_param_0,
	.param .u32 _Z13vecInitKernelPfif_param_1,
	.param .f32 _Z13vecInitKernelPfif_param_2
)
{
	.reg .pred 	%p<2>;
	.reg .b32 	%r<6>;
	.reg .b32 	%f<2>;
	.reg .b64 	%rd<5>;

	ld.param.u64 	%rd1, [_Z13vecInitKernelPfif_param_0];
	ld.param.u32 	%r2, [_Z13vecInitKernelPfif_param_1];
	ld.param.f32 	%f1, [_Z13vecInitKernelPfif_param_2];
	mov.u32 	%r3, %ntid.x;
	mov.u32 	%r4, %ctaid.x;
	mov.u32 	%r5, %tid.x;
	mad.lo.s32 	%r1, %r3, %r4, %r5;
	setp.ge.s32 	%p1, %r1, %r2;
	@%p1 bra 	$L__BB1_2;
	cvta.to.global.u64 	%rd2, %rd1;
	mul.wide.s32 	%rd3, %r1, 4;
	add.s64 	%rd4, %rd2, %rd3;
	st.global.f32 	[%rd4], %f1;
$L__BB1_2:
	ret;

}
	// .globl	_Z17saxpy_monolithiccifPfS_
.visible .entry _Z17saxpy_monolithiccifPfS_(
	.param .u32 _Z17saxpy_monolithiccifPfS__param_0,
	.param .f32 _Z17saxpy_monolithiccifPfS__param_1,
	.param .u64 .ptr .align 1 _Z17saxpy_monolithiccifPfS__param_2,
	.param .u64 .ptr .align 1 _Z17saxpy_monolithiccifPfS__param_3
)
{
	.reg .pred 	%p<3>;
	.reg .b32 	%r<11>;
	.reg .b32 	%f<5>;
	.reg .b64 	%rd<8>;

	ld.param.u32 	%r6, [_Z17saxpy_monolithiccifPfS__param_0];
	ld.param.f32 	%f1, [_Z17saxpy_monolithiccifPfS__param_1];
	ld.param.u64 	%rd3, [_Z17saxpy_monolithiccifPfS__param_2];
	ld.param.u64 	%rd4, [_Z17saxpy_monolithiccifPfS__param_3];
	mov.u32 	%r7, %ctaid.x;
	mov.u32 	%r1, %ntid.x;
	mov.u32 	%r8, %tid.x;
	mad.lo.s32 	%r10, %r7, %r1, %r8;
	setp.ge.s32 	%p1, %r10, %r6;
	@%p1 bra 	$L__BB2_3;
	mov.u32 	%r9, %nctaid.x;
	mul.lo.s32 	%r3, %r1, %r9;
	cvta.to.global.u64 	%rd1, %rd3;
	cvta.to.global.u64 	%rd2, %rd4;
$L__BB2_2:
	mul.wide.s32 	%rd5, %r10, 4;
	add.s64 	%rd6, %rd1, %rd5;
	ld.global.f32 	%f2, [%rd6];
	add.s64 	%rd7, %rd2, %rd5;
	ld.global.f32 	%f3, [%rd7];
	fma.rn.f32 	%f4, %f1, %f2, %f3;
	st.global.f32 	[%rd7], %f4;
	add.s32 	%r10, %r10, %r3;
	setp.lt.s32 	%p2, %r10, %r6;
	@%p2 bra 	$L__BB2_2;
$L__BB2_3:
	ret;

}


// ===== COMPILED SASS (sm_100) =====

	.target	sm_100

	.elftype	@"ET_EXEC"


//--------------------- .note.nv.tkinfo           --------------------------
	.section	.note.nv.tkinfo,"",@"SHT_NOTE"
	.sectionflags	@"SHF_NOTE_NV_TKINFO"
	.tkinfo
        /*0018*/ 	.word	0x00000002
        /*0030*/ 	.string	""
        /*0030*/ 	.string	"ptxas"
        /*0030*/ 	.string	"Cuda compilation tools, release 13.0, V13.0.88"
        /*0030*/ 	.string	"Build cuda_13.0.r13.0/compiler.36424714_0"
        /*0030*/ 	.string	"-arch sm_100 -m 64 "



//--------------------- .note.nv.cuinfo           --------------------------
	.section	.note.nv.cuinfo,"",@"SHT_NOTE"
	.sectionflags	@"SHF_NOTE_NV_CUINFO"
        /*0018*/ 	.short	0x0002
        /*001a*/ 	.short	0x0064
        /*001c*/ 	.short	0x0082
	.zero		2


//--------------------- .nv.info                  --------------------------
	.section	.nv.info,"",@"SHT_CUDA_INFO"
	.align	4


	//----- nvinfo : EIATTR_REGCOUNT
	.align		4
        /*0000*/ 	.byte	0x04, 0x2f
        /*0002*/ 	.short	(.L_1 - .L_0)
	.align		4
.L_0:
        /*0004*/ 	.word	index@(_Z12vecAddKernelPfS_S_i)
        /*0008*/ 	.word	0x0000000c


	//----- nvinfo : EIATTR_FRAME_SIZE
	.align		4
.L_1:
        /*000c*/ 	.byte	0x04, 0x11
        /*000e*/ 	.short	(.L_3 - .L_2)
	.align		4
.L_2:
        /*0010*/ 	.word	index@(_Z12vecAddKernelPfS_S_i)
        /*0014*/ 	.word	0x00000000


	//----- nvinfo : EIATTR_REGCOUNT
	.align		4
.L_3:
        /*0018*/ 	.byte	0x04, 0x2f
        /*001a*/ 	.short	(.L_5 - .L_4)
	.align		4
.L_4:
        /*001c*/ 	.word	index@(_Z13vecInitKernelPfif)
        /*0020*/ 	.word	0x0000000a


	//----- nvinfo : EIATTR_FRAME_SIZE
	.align		4
.L_5:
        /*0024*/ 	.byte	0x04, 0x11
        /*0026*/ 	.short	(.L_7 - .L_6)
	.align		4
.L_6:
        /*0028*/ 	.word	index@(_Z13vecInitKernelPfif)
        /*002c*/ 	.word	0x00000000


	//----- nvinfo : EIATTR_REGCOUNT
	.align		4
.L_7:
        /*0030*/ 	.byte	0x04, 0x2f
        /*0032*/ 	.short	(.L_9 - .L_8)
	.align		4
.L_8:
        /*0034*/ 	.word	index@(_Z17saxpy_monolithiccifPfS_)
        /*0038*/ 	.word	0x00000010


	//----- nvinfo : EIATTR_FRAME_SIZE
	.align		4
.L_9:
        /*003c*/ 	.byte	0x04, 0x11
        /*003e*/ 	.short	(.L_11 - .L_10)
	.align		4
.L_10:
        /*0040*/ 	.word	index@(_Z17saxpy_monolithiccifPfS_)
        /*0044*/ 	.word	0x00000000


	//----- nvinfo : EIATTR_MIN_STACK_SIZE
	.align		4
.L_11:
        /*0048*/ 	.byte	0x04, 0x12
        /*004a*/ 	.short	(.L_13 - .L_12)
	.align		4
.L_12:
        /*004c*/ 	.word	index@(_Z17saxpy_monolithiccifPfS_)
        /*0050*/ 	.word	0x00000000


	//----- nvinfo : EIATTR_MIN_STACK_SIZE
	.align		4
.L_13:
        /*0054*/ 	.byte	0x04, 0x12
        /*0056*/ 	.short	(.L_15 - .L_14)
	.align		4
.L_14:
        /*0058*/ 	.word	index@(_Z13vecInitKernelPfif)
        /*005c*/ 	.word	0x00000000


	//----- nvinfo : EIATTR_MIN_STACK_SIZE
	.align		4
.L_15:
        /*0060*/ 	.byte	0x04, 0x12
        /*0062*/ 	.short	(.L_17 - .L_16)
	.align		4
.L_16:
        /*0064*/ 	.word	index@(_Z12vecAddKernelPfS_S_i)
        /*0068*/ 	.word	0x00000000
.L_17:


//--------------------- .nv.compat                --------------------------
	.section	.nv.compat,"",@"SHT_CUDA_COMPAT_INFO"
	.align	4
        /*0000*/ 	.byte	0x02, 0x09, 0x00, 0x00, 0x02, 0x02, 0x01, 0x00, 0x02, 0x05, 0x05, 0x00, 0x03, 0x07, 0x01, 0x01
        /*0010*/ 	.byte	0x02, 0x03, 0x00, 0x00, 0x02, 0x06, 0x01, 0x00, 0x04, 0x0b, 0x08, 0x00, 0x09, 0x00, 0x00, 0x00
        /*0020*/ 	.byte	0x00, 0x00, 0x00, 0x00


//--------------------- .nv.info._Z17saxpy_monolithiccifPfS_ --------------------------
	.section	.nv.info._Z17saxpy_monolithiccifPfS_,"",@"SHT_CUDA_INFO"
	.sectionflags	@""
	.align	4


	//----- nvinfo : EIATTR_CUDA_API_VERSION
	.align		4
        /*0000*/ 	.byte	0x04, 0x37
        /*0002*/ 	.short	(.L_19 - .L_18)
.L_18:
        /*0004*/ 	.word	0x00000082


	//----- nvinfo : EIATTR_KPARAM_INFO
	.align		4
.L_19:
        /*0008*/ 	.byte	0x04, 0x17
        /*000a*/ 	.short	(.L_21 - .L_20)
.L_20:
        /*000c*/ 	.word	0x00000000
        /*0010*/ 	.short	0x0003
        /*0012*/ 	.short	0x0010
        /*0014*/ 	.byte	0x00, 0xf5, 0x21, 0x00


	//----- nvinfo : EIATTR_KPARAM_INFO
	.align		4
.L_21:
        /*0018*/ 	.byte	0x04, 0x17
        /*001a*/ 	.short	(.L_23 - .L_22)
.L_22:
        /*001c*/ 	.word	0x00000000
        /*0020*/ 	.short	0x0002
        /*0022*/ 	.short	0x0008
        /*0024*/ 	.byte	0x00, 0xf5, 0x21, 0x00


	//----- nvinfo : EIATTR_KPARAM_INFO
	.align		4
.L_23:
        /*0028*/ 	.byte	0x04, 0x17
        /*002a*/ 	.short	(.L_25 - .L_24)
.L_24:
        /*002c*/ 	.word	0x00000000
        /*0030*/ 	.short	0x0001
        /*0032*/ 	.short	0x0004
        /*0034*/ 	.byte	0x00, 0xf0, 0x11, 0x00


	//----- nvinfo : EIATTR_KPARAM_INFO
	.align		4
.L_25:
        /*0038*/ 	.byte	0x04, 0x17
        /*003a*/ 	.short	(.L_27 - .L_26)
.L_26:
        /*003c*/ 	.word	0x00000000
        /*0040*/ 	.short	0x0000
        /*0042*/ 	.short	0x0000
        /*0044*/ 	.byte	0x00, 0xf0, 0x11, 0x00


	//----- nvinfo : EIATTR_SPARSE_MMA_MASK
	.align		4
.L_27:
        /*0048*/ 	.byte	0x03, 0x50
        /*004a*/ 	.short	0x0000


	//----- nvinfo : EIATTR_MAXREG_COUNT
	.align		4
        /*004c*/ 	.byte	0x03, 0x1b
        /*004e*/ 	.short	0x00ff


	//----- nvinfo : EIATTR_MERCURY_ISA_VERSION
	.align		4
        /*0050*/ 	.byte	0x03, 0x5f
        /*0052*/ 	.short	0x0101


	//----- nvinfo : EIATTR_VRC_CTA_INIT_COUNT
	.align		4
        /*0054*/ 	.byte	0x02, 0x4a
	.zero		1
	.zero		1


	//----- nvinfo : EIATTR_EXIT_INSTR_OFFSETS
	.align		4
        /*0058*/ 	.byte	0x04, 0x1c
        /*005a*/ 	.short	(.L_29 - .L_28)


	//   ....[0]....
.L_28:
        /*005c*/ 	.word	0x00000070


	//   ....[1]....
        /*0060*/ 	.word	0x00000170


	//----- nvinfo : EIATTR_CRS_STACK_SIZE
	.align		4
.L_29:
        /*0064*/ 	.byte	0x04, 0x1e
        /*0066*/ 	.short	(.L_31 - .L_30)
.L_30:
        /*0068*/ 	.word	0x00000000


	//----- nvinfo : EIATTR_CBANK_PARAM_SIZE
	.align		4
.L_31:
        /*006c*/ 	.byte	0x03, 0x19
        /*006e*/ 	.short	0x0018


	//----- nvinfo : EIATTR_PARAM_CBANK
	.align		4
        /*0070*/ 	.byte	0x04, 0x0a
        /*0072*/ 	.short	(.L_33 - .L_32)
	.align		4
.L_32:
        /*0074*/ 	.word	index@(.nv.constant0._Z17saxpy_monolithiccifPfS_)
        /*0078*/ 	.short	0x0380
        /*007a*/ 	.short	0x0018


	//----- nvinfo : EIATTR_SW_WAR
	.align		4
.L_33:
        /*007c*/ 	.byte	0x04, 0x36
        /*007e*/ 	.short	(.L_35 - .L_34)
.L_34:
        /*0080*/ 	.word	0x00000008
.L_35:


//--------------------- .nv.info._Z13vecInitKernelPfif --------------------------
	.section	.nv.info._Z13vecInitKernelPfif,"",@"SHT_CUDA_INFO"
	.sectionflags	@""
	.align	4


	//----- nvinfo : EIATTR_CUDA_API_VERSION
	.align		4
        /*0000*/ 	.byte	0x04, 0x37
        /*0002*/ 	.short	(.L_37 - .L_36)
.L_36:
        /*0004*/ 	.word	0x00000082


	//----- nvinfo : EIATTR_KPARAM_INFO
	.align		4
.L_37:
        /*0008*/ 	.byte	0x04, 0x17
        /*000a*/ 	.short	(.L_39 - .L_38)
.L_38:
        /*000c*/ 	.word	0x00000000
        /*0010*/ 	.short	0x0002
        /*0012*/ 	.short	0x000c
        /*0014*/ 	.byte	0x00, 0xf0, 0x11, 0x00


	//----- nvinfo : EIATTR_KPARAM_INFO
	.align		4
.L_39:
        /*0018*/ 	.byte	0x04, 0x17
        /*001a*/ 	.short	(.L_41 - .L_40)
.L_40:
        /*001c*/ 	.word	0x00000000
        /*0020*/ 	.short	0x0001
        /*0022*/ 	.short	0x0008
        /*0024*/ 	.byte	0x00, 0xf0, 0x11, 0x00


	//----- nvinfo : EIATTR_KPARAM_INFO
	.align		4
.L_41:
        /*0028*/ 	.byte	0x04, 0x17
        /*002a*/ 	.short	(.L_43 - .L_42)
.L_42:
        /*002c*/ 	.word	0x00000000
        /*0030*/ 	.short	0x0000
        /*0032*/ 	.short	0x0000
        /*0034*/ 	.byte	0x00, 0xf5, 0x21, 0x00


	//----- nvinfo : EIATTR_SPARSE_MMA_MASK
	.align		4
.L_43:
        /*0038*/ 	.byte	0x03, 0x50
        /*003a*/ 	.short	0x0000


	//----- nvinfo : EIATTR_MAXREG_COUNT
	.align		4
        /*003c*/ 	.byte	0x03, 0x1b
        /*003e*/ 	.short	0x00ff


	//----- nvinfo : EIATTR_MERCURY_ISA_VERSION
	.align		4
        /*0040*/ 	.byte	0x03, 0x5f
        /*0042*/ 	.short	0x0101


	//----- nvinfo : EIATTR_VRC_CTA_INIT_COUNT
	.align		4
        /*0044*/ 	.byte	0x02, 0x4a
	.zero		1
	.zero		1


	//----- nvinfo : EIATTR_EXIT_INSTR_OFFSETS
	.align		4
        /*0048*/ 	.byte	0x04, 0x1c
        /*004a*/ 	.short	(.L_45 - .L_44)


	//   ....[0]....
.L_44:
        /*004c*/ 	.word	0x00000070


	//   ....[1]....
        /*0050*/ 	.word	0x000000d0


	//----- nvinfo : EIATTR_CBANK_PARAM_SIZE
	.align		4
.L_45:
        /*0054*/ 	.byte	0x03, 0x19
        /*0056*/ 	.short	0x0010


	//----- nvinfo : EIATTR_PARAM_CBANK
	.align		4
        /*0058*/ 	.byte	0x04, 0x0a
        /*005a*/ 	.short	(.L_47 - .L_46)
	.align		4
.L_46:
        /*005c*/ 	.word	index@(.nv.constant0._Z13vecInitKernelPfif)
        /*0060*/ 	.short	0x0380
        /*0062*/ 	.short	0x0010


	//----- nvinfo : EIATTR_SW_WAR
	.align		4
.L_47:
        /*0064*/ 	.byte	0x04, 0x36
        /*0066*/ 	.short	(.L_49 - .L_48)
.L_48:
        /*0068*/ 	.word	0x00000008
.L_49:


//--------------------- .nv.info._Z12vecAddKernelPfS_S_i --------------------------
	.section	.nv.info._Z12vecAddKernelPfS_S_i,"",@"SHT_CUDA_INFO"
	.sectionflags	@""
	.align	4


	//----- nvinfo : EIATTR_CUDA_API_VERSION
	.align		4
        /*0000*/ 	.byte	0x04, 0x37
        /*0002*/ 	.short	(.L_51 - .L_50)
.L_50:
        /*0004*/ 	.word	0x00000082


	//----- nvinfo : EIATTR_KPARAM_INFO
	.align		4
.L_51:
        /*0008*/ 	.byte	0x04, 0x17
        /*000a*/ 	.short	(.L_53 - .L_52)
.L_52:
        /*000c*/ 	.word	0x00000000
        /*0010*/ 	.short	0x0003
        /*0012*/ 	.short	0x0018
        /*0014*/ 	.byte	0x00, 0xf0, 0x11, 0x00


	//----- nvinfo : EIATTR_KPARAM_INFO
	.align		4
.L_53:
        /*0018*/ 	.byte	0x04, 0x17
        /*001a*/ 	.short	(.L_55 - .L_54)
.L_54:
        /*001c*/ 	.word	0x00000000
        /*0020*/ 	.short	0x0002
        /*0022*/ 	.short	0x0010
        /*0024*/ 	.byte	0x00, 0xf5, 0x21, 0x00


	//----- nvinfo : EIATTR_KPARAM_INFO
	.align		4
.L_55:
        /*0028*/ 	.byte	0x04, 0x17
        /*002a*/ 	.short	(.L_57 - .L_56)
.L_56:
        /*002c*/ 	.word	0x00000000
        /*0030*/ 	.short	0x0001
        /*0032*/ 	.short	0x0008
        /*0034*/ 	.byte	0x00, 0xf5, 0x21, 0x00


	//----- nvinfo : EIATTR_KPARAM_INFO
	.align		4
.L_57:
        /*0038*/ 	.byte	0x04, 0x17
        /*003a*/ 	.short	(.L_59 - .L_58)
.L_58:
        /*003c*/ 	.word	0x00000000
        /*0040*/ 	.short	0x0000
        /*0042*/ 	.short	0x0000
        /*0044*/ 	.byte	0x00, 0xf5, 0x21, 0x00


	//----- nvinfo : EIATTR_SPARSE_MMA_MASK
	.align		4
.L_59:
        /*0048*/ 	.byte	0x03, 0x50
        /*004a*/ 	.short	0x0000


	//----- nvinfo : EIATTR_MAXREG_COUNT
	.align		4
        /*004c*/ 	.byte	0x03, 0x1b
        /*004e*/ 	.short	0x00ff


	//----- nvinfo : EIATTR_MERCURY_ISA_VERSION
	.align		4
        /*0050*/ 	.byte	0x03, 0x5f
        /*0052*/ 	.short	0x0101


	//----- nvinfo : EIATTR_VRC_CTA_INIT_COUNT
	.align		4
        /*0054*/ 	.byte	0x02, 0x4a
	.zero		1
	.zero		1


	//----- nvinfo : EIATTR_EXIT_INSTR_OFFSETS
	.align		4
        /*0058*/ 	.byte	0x04, 0x1c
        /*005a*/ 	.short	(.L_61 - .L_60)


	//   ....[0]....
.L_60:
        /*005c*/ 	.word	0x00000070


	//   ....[1]....
        /*0060*/ 	.word	0x00000130


	//----- nvinfo : EIATTR_CBANK_PARAM_SIZE
	.align		4
.L_61:
        /*0064*/ 	.byte	0x03, 0x19
        /*0066*/ 	.short	0x001c


	//----- nvinfo : EIATTR_PARAM_CBANK
	.align		4
        /*0068*/ 	.byte	0x04, 0x0a
        /*006a*/ 	.short	(.L_63 - .L_62)
	.align		4
.L_62:
        /*006c*/ 	.word	index@(.nv.constant0._Z12vecAddKernelPfS_S_i)
        /*0070*/ 	.short	0x0380
        /*0072*/ 	.short	0x001c


	//----- nvinfo : EIATTR_SW_WAR
	.align		4
.L_63:
        /*0074*/ 	.byte	0x04, 0x36
        /*0076*/ 	.short	(.L_65 - .L_64)
.L_64:
        /*0078*/ 	.word	0x00000008
.L_65:


//--------------------- .nv.callgraph             --------------------------
	.section	.nv.callgraph,"",@"SHT_CUDA_CALLGRAPH"
	.align	4
	.sectionentsize	8
	.align		4
        /*0000*/ 	.word	0x00000000
	.align		4
        /*0004*/ 	.word	0xffffffff
	.align		4
        /*0008*/ 	.word	0x00000000
	.align		4
        /*000c*/ 	.word	0xfffffffe
	.align		4
        /*0010*/ 	.word	0x00000000
	.align		4
        /*0014*/ 	.word	0xfffffffd
	.align		4
        /*0018*/ 	.word	0x00000000
	.align		4
        /*001c*/ 	.word	0xfffffffc


//--------------------- .text._Z17saxpy_monolithiccifPfS_ --------------------------
	.section	.text._Z17saxpy_monolithiccifPfS_,"ax",@progbits
	.align	128
        .global         _Z17saxpy_monolithiccifPfS_
        .type           _Z17saxpy_monolithiccifPfS_,@function
        .size           _Z17saxpy_monolithiccifPfS_,(.L_x_4 - _Z17saxpy_monolithiccifPfS_)
        .other          _Z17saxpy_monolithiccifPfS_,@"STO_CUDA_ENTRY STV_DEFAULT"
_Z17saxpy_monolithiccifPfS_:
.text._Z17saxpy_monolithiccifPfS_:
[----:B------:R-:W-:Y:S01]  /*0000*/  LDC R1, c[0x0][0x37c] ;  /* 0x0000df00ff017b82 */ /* 0x000fe20000000800 */
[----:B------:R-:W0:Y:S07]  /*0010*/  S2R R0, SR_TID.X ;  /* 0x0000000000007919 */ /* 0x000e2e0000002100 */
[----:B------:R-:W0:Y:S01]  /*0020*/  S2UR UR4, SR_CTAID.X ;  /* 0x00000000000479c3 */ /* 0x000e220000002500 */
[----:B------:R-:W1:Y:S07]  /*0030*/  LDCU UR5, c[0x0][0x380] ;  /* 0x00007000ff0577ac */ /* 0x000e6e0008000800 */
[----:B------:R-:W0:Y:S02]  /*0040*/  LDC R11, c[0x0][0x360] ;  /* 0x0000d800ff0b7b82 */ /* 0x000e240000000800 */
[----:B0-----:R-:W-:-:S05]  /*0050*/  IMAD R0, R11, UR4, R0 ;  /* 0x000000040b007c24 */ /* 0x001fca000f8e0200 */
[----:B-1----:R-:W-:-:S13]  /*0060*/  ISETP.GE.AND P0, PT, R0, UR5, PT ;  /* 0x0000000500007c0c */ /* 0x002fda000bf06270 */
[----:B------:R-:W-:Y:S05]  /*0070*/  @P0 EXIT ;  /* 0x000000000000094d */ /* 0x000fea0003800000 */
[----:B------:R-:W0:Y:S01]  /*0080*/  LDC.64 R6, c[0x0][0x388] ;  /* 0x0000e200ff067b82 */ /* 0x000e220000000a00 */
[----:B------:R-:W1:Y:S01]  /*0090*/  LDCU UR4, c[0x0][0x370] ;  /* 0x00006e00ff0477ac */ /* 0x000e620008000800 */
[----:B------:R-:W2:Y:S06]  /*00a0*/  LDCU.64 UR6, c[0x0][0x358] ;  /* 0x00006b00ff0677ac */ /* 0x000eac0008000a00 */
[----:B------:R-:W3:Y:S01]  /*00b0*/  LDC.64 R8, c[0x0][0x390] ;  /* 0x0000e400ff087b82 */ /* 0x000ee20000000a00 */
[----:B------:R-:W4:Y:S01]  /*00c0*/  LDCU UR8, c[0x0][0x384] ;  /* 0x00007080ff0877ac */ /* 0x000f220008000800 */
[----:B-1----:R-:W-:-:S07]  /*00d0*/  IMAD R11, R11, UR4, RZ ;  /* 0x000000040b0b7c24 */ /* 0x002fce000f8e02ff */
.L_x_0:
[----:B0-----:R-:W-:-:S04]  /*00e0*/  IMAD.WIDE R2, R0, 0x4, R6 ;  /* 0x0000000400027825 */ /* 0x001fc800078e0206 */
[----:B-1-3--:R-:W-:Y:S02]  /*00f0*/  IMAD.WIDE R4, R0, 0x4, R8 ;  /* 0x0000000400047825 */ /* 0x00afe400078e0208 */
[----:B--2---:R-:W4:Y:S04]  /*0100*/  LDG.E R2, desc[UR6][R2.64] ;  /* 0x0000000602027981 */ /* 0x004f28000c1e1900 */
[----:B------:R-:W4:Y:S01]  /*0110*/  LDG.E R13, desc[UR6][R4.64] ;  /* 0x00000006040d7981 */ /* 0x000f22000c1e1900 */
[----:B------:R-:W-:-:S04]  /*0120*/  IADD3 R0, PT, PT, R11, R0, RZ ;  /* 0x000000000b007210 */ /* 0x000fc80007ffe0ff */
[----:B------:R-:W-:Y:S01]  /*0130*/  ISETP.GE.AND P0, PT, R0, UR5, PT ;  /* 0x0000000500007c0c */ /* 0x000fe2000bf06270 */
[----:B----4-:R-:W-:-:S05]  /*0140*/  FFMA R13, R2, UR8, R13 ;  /* 0x00000008020d7c23 */ /* 0x010fca000800000d */
[----:B------:R1:W-:Y:S07]  /*0150*/  STG.E desc[UR6][R4.64], R13 ;  /* 0x0000000d04007986 */ /* 0x0003ee000c101906 */
[----:B------:R-:W-:Y:S05]  /*0160*/  @!P0 BRA `(.L_x_0) ;  /* 0xfffffffc00dc8947 */ /* 0x000fea000383ffff */
[----:B------:R-:W-:Y:S05]  /*0170*/  EXIT ;  /* 0x000000000000794d */ /* 0x000fea0003800000 */
.L_x_1:
[----:B------:R-:W-:-:S00]  /*0180*/  BRA `(.L_x_1) ;  /* 0xfffffffc00fc7947 */ /* 0x000fc0000383ffff */
[----:B------:R-:W-:-:S00]  /*0190*/  NOP ;  /* 0x0000000000007918 */ /* 0x000fc00000000000 */
        /* <DEDUP_REMOVED lines=14> */
.L_x_4:


//--------------------- .text._Z13vecInitKernelPfif --------------------------
	.section	.text._Z13vecInitKernelPfif,"ax",@progbits
	.align	128
        .global         _Z13vecInitKernelPfif
        .type           _Z13vecInitKernelPfif,@function
        .size           _Z13vecInitKernelPfif,(.L_x_5 - _Z13vecInitKernelPfif)
        .other          _Z13vecInitKernelPfif,@"STO_CUDA_ENTRY STV_DEFAULT"
_Z13vecInitKernelPfif:
.text._Z13vecInitKernelPfif:
[----:B------:R-:W-:Y:S01]  /*0000*/  LDC R1, c[0x0][0x37c] ;  /* 0x0000df00ff017b82 */ /* 0x000fe20000000800 */
[----:B------:R-:W0:Y:S01]  /*0010*/  S2R R5, SR_CTAID.X ;  /* 0x0000000000057919 */ /* 0x000e220000002500 */
[----:B------:R-:W0:Y:S01]  /*0020*/  LDCU UR4, c[0x0][0x360] ;  /* 0x00006c00ff0477ac */ /* 0x000e220008000800 */
[----:B------:R-:W0:Y:S01]  /*0030*/  S2R R0, SR_TID.X ;  /* 0x0000000000007919 */ /* 0x000e220000002100 */
[----:B------:R-:W1:Y:S01]  /*0040*/  LDCU UR5, c[0x0][0x388] ;  /* 0x00007100ff0577ac */ /* 0x000e620008000800 */
[----:B0-----:R-:W-:-:S05]  /*0050*/  IMAD R5, R5, UR4, R0 ;  /* 0x0000000405057c24 */ /* 0x001fca000f8e0200 */
[----:B-1----:R-:W-:-:S13]  /*0060*/  ISETP.GE.AND P0, PT, R5, UR5, PT ;  /* 0x0000000505007c0c */ /* 0x002fda000bf06270 */
[----:B------:R-:W-:Y:S05]  /*0070*/  @P0 EXIT ;  /* 0x000000000000094d */ /* 0x000fea0003800000 */
[----:B------:R-:W0:Y:S01]  /*0080*/  LDC.64 R2, c[0x0][0x380] ;  /* 0x0000e000ff027b82 */ /* 0x000e220000000a00 */
[----:B------:R-:W1:Y:S07]  /*0090*/  LDCU.64 UR4, c[0x0][0x358] ;  /* 0x00006b00ff0477ac */ /* 0x000e6e0008000a00 */
[----:B------:R-:W1:Y:S01]  /*00a0*/  LDC R7, c[0x0][0x38c] ;  /* 0x0000e300ff077b82 */ /* 0x000e620000000800 */
[----:B0-----:R-:W-:-:S05]  /*00b0*/  IMAD.WIDE R2, R5, 0x4, R2 ;  /* 0x0000000405027825 */ /* 0x001fca00078e0202 */
[----:B-1----:R-:W-:Y:S01]  /*00c0*/  STG.E desc[UR4][R2.64], R7 ;  /* 0x0000000702007986 */ /* 0x002fe2000c101904 */
[----:B------:R-:W-:Y:S05]  /*00d0*/  EXIT ;  /* 0x000000000000794d */ /* 0x000fea0003800000 */
.L_x_2:
        /* <DEDUP_REMOVED lines=10> */
.L_x_5:


//--------------------- .text._Z12vecAddKernelPfS_S_i --------------------------
	.section	.text._Z12vecAddKernelPfS_S_i,"ax",@progbits
	.align	128
        .global         _Z12vecAddKernelPfS_S_i
        .type           _Z12vecAddKernelPfS_S_i,@function
        .size           _Z12vecAddKernelPfS_S_i,(.L_x_6 - _Z12vecAddKernelPfS_S_i)
        .other          _Z12vecAddKernelPfS_S_i,@"STO_CUDA_ENTRY STV_DEFAULT"
_Z12vecAddKernelPfS_S_i:
.text._Z12vecAddKernelPfS_S_i:
        /* <DEDUP_REMOVED lines=10> */
[----:B------:R-:W2:Y:S08]  /*00a0*/  LDC.64 R4, c[0x0][0x388] ;  /* 0x0000e200ff047b82 */ /* 0x000eb00000000a00 */
[----:B------:R-:W3:Y:S01]  /*00b0*/  LDC.64 R6, c[0x0][0x390] ;  /* 0x0000e400ff067b82 */ /* 0x000ee20000000a00 */
[----:B0-----:R-:W-:-:S06]  /*00c0*/  IMAD.WIDE R2, R9, 0x4, R2 ;  /* 0x0000000409027825 */ /* 0x001fcc00078e0202 */
[----:B-1----:R-:W4:Y:S01]  /*00d0*/  LDG.E R2, desc[UR4][R2.64] ;  /* 0x0000000402027981 */ /* 0x002f22000c1e1900 */
[----:B--2---:R-:W-:-:S06]  /*00e0*/  IMAD.WIDE R4, R9, 0x4, R4 ;  /* 0x0000000409047825 */ /* 0x004fcc00078e0204 */
[----:B------:R-:W4:Y:S01]  /*00f0*/  LDG.E R5, desc[UR4][R4.64] ;  /* 0x0000000404057981 */ /* 0x000f22000c1e1900 */
[----:B---3--:R-:W-:-:S04]  /*0100*/  IMAD.WIDE R6, R9, 0x4, R6 ;  /* 0x0000000409067825 */ /* 0x008fc800078e0206 */
[----:B----4-:R-:W-:-:S05]  /*0110*/  FADD R9, R2, R5 ;  /* 0x0000000502097221 */ /* 0x010fca0000000000 */
[----:B------:R-:W-:Y:S01]  /*0120*/  STG.E desc[UR4][R6.64], R9 ;  /* 0x0000000906007986 */ /* 0x000fe2000c101904 */
[----:B------:R-:W-:Y:S05]  /*0130*/  EXIT ;  /* 0x000000000000794d */ /* 0x000fea0003800000 */
.L_x_3:
        /* <DEDUP_REMOVED lines=12> */
.L_x_6:


//--------------------- .nv.shared.reserved.0     --------------------------
	.section	.nv.shared.reserved.0,"aw",@nobits
	.weak		__nv_reservedSMEM_offset_0_alias
	.size		__nv_reservedSMEM_offset_0_alias, 0, 64
	.other		__nv_reservedSMEM_offset_0_alias,@"STO_CUDA_RESERVED_SHARED STV_DEFAULT"
__nv_reservedSMEM_offset_0_alias:
	.zero		0
	.zero		64


//--------------------- .nv.constant0._Z17saxpy_monolithiccifPfS_ --------------------------
	.section	.nv.constant0._Z17saxpy_monolithiccifPfS_,"a",@progbits
	.sectionflags	@""
	.align	4
.nv.constant0._Z17saxpy_monolithiccifPfS_:
	.zero		920


//--------------------- .nv.constant0._Z13vecInitKernelPfif --------------------------
	.section	.nv.constant0._Z13vecInitKernelPfif,"a",@progbits
	.sectionflags	@""
	.align	4
.nv.constant0._Z13vecInitKernelPfif:
	.zero		912


//--------------------- .nv.constant0._Z12vecAddKernelPfS_S_i --------------------------
	.section	.nv.constant0._Z12vecAddKernelPfS_S_i,"a",@progbits
	.sectionflags	@""
	.align	4
.nv.constant0._Z12vecAddKernelPfS_S_i:
	.zero		924


//--------------------- SYMBOLS --------------------------

	.type		.nv.reservedSmem.offset0,@object
	.size		.nv.reservedSmem.offset0,0x4
